//
// Generated by NVIDIA NVVM Compiler
//
// Compiler Build ID: CL-36424714
// Cuda compilation tools, release 13.0, V13.0.88
// Based on NVVM 20.0.0
//

.version 9.0
.target sm_100
.address_size 64

	// .globl	_Z7computePii

.visible .entry _Z7computePii(
	.param .u64 .ptr .align 1 _Z7computePii_param_0,
	.param .u32 _Z7computePii_param_1
)
{
	.reg .pred 	%p<2>;
	.reg .b32 	%r<7>;
	.reg .b64 	%rd<5>;

	ld.param.u64 	%rd1, [_Z7computePii_param_0];
	ld.param.u32 	%r4, [_Z7computePii_param_1];
	mov.u32 	%r1, %tid.x;
	mov.u32 	%r2, %ctaid.x;
	mov.u32 	%r5, %ntid.x;
	mad.lo.s32 	%r3, %r2, %r5, %r1;
	setp.gt.s32 	%p1, %r3, 15;
	@%p1 bra 	$L__BB0_2;
	cvta.to.global.u64 	%rd2, %rd1;
	mad.lo.s32 	%r6, %r4, %r1, %r2;
	mul.wide.s32 	%rd3, %r3, 4;
	add.s64 	%rd4, %rd2, %rd3;
	st.global.u32 	[%rd4], %r6;
$L__BB0_2:
	ret;

}


// ===== COMPILED SASS (sm_100) =====

	.target	sm_100

	.elftype	@"ET_EXEC"


//--------------------- .note.nv.tkinfo           --------------------------
	.section	.note.nv.tkinfo,"",@"SHT_NOTE"
	.sectionflags	@"SHF_NOTE_NV_TKINFO"
	.tkinfo
        /*0018*/ 	.word	0x00000002
        /*0030*/ 	.string	""
        /*0030*/ 	.string	"ptxas"
        /*0030*/ 	.string	"Cuda compilation tools, release 13.0, V13.0.88"
        /*0030*/ 	.string	"Build cuda_13.0.r13.0/compiler.36424714_0"
        /*0030*/ 	.string	"-arch sm_100 -m 64 "



//--------------------- .note.nv.cuinfo           --------------------------
	.section	.note.nv.cuinfo,"",@"SHT_NOTE"
	.sectionflags	@"SHF_NOTE_NV_CUINFO"
        /*0018*/ 	.short	0x0002
        /*001a*/ 	.short	0x0064
        /*001c*/ 	.short	0x0082
	.zero		2


//--------------------- .nv.info                  --------------------------
	.section	.nv.info,"",@"SHT_CUDA_INFO"
	.align	4


	//----- nvinfo : EIATTR_REGCOUNT
	.align		4
        /*0000*/ 	.byte	0x04, 0x2f
        /*0002*/ 	.short	(.L_1 - .L_0)
	.align		4
.L_0:
        /*0004*/ 	.word	index@(_Z7computePii)
        /*0008*/ 	.word	0x0000000a


	//----- nvinfo : EIATTR_FRAME_SIZE
	.align		4
.L_1:
        /*000c*/ 	.byte	0x04, 0x11
        /*000e*/ 	.short	(.L_3 - .L_2)
	.align		4
.L_2:
        /*0010*/ 	.word	index@(_Z7computePii)
        /*0014*/ 	.word	0x00000000


	//----- nvinfo : EIATTR_MIN_STACK_SIZE
	.align		4
.L_3:
        /*0018*/ 	.byte	0x04, 0x12
        /*001a*/ 	.short	(.L_5 - .L_4)
	.align		4
.L_4:
        /*001c*/ 	.word	index@(_Z7computePii)
        /*0020*/ 	.word	0x00000000
.L_5:


//--------------------- .nv.compat                --------------------------
	.section	.nv.compat,"",@"SHT_CUDA_COMPAT_INFO"
	.align	4
        /*0000*/ 	.byte	0x02, 0x09, 0x00, 0x00, 0x02, 0x02, 0x01, 0x00, 0x02, 0x05, 0x05, 0x00, 0x03, 0x07, 0x01, 0x01
        /*0010*/ 	.byte	0x02, 0x03, 0x00, 0x00, 0x02, 0x06, 0x01, 0x00, 0x04, 0x0b, 0x08, 0x00, 0x09, 0x00, 0x00, 0x00
        /*0020*/ 	.byte	0x00, 0x00, 0x00, 0x00


//--------------------- .nv.info._Z7computePii    --------------------------
	.section	.nv.info._Z7computePii,"",@"SHT_CUDA_INFO"
	.sectionflags	@""
	.align	4


	//----- nvinfo : EIATTR_CUDA_API_VERSION
	.align		4
        /*0000*/ 	.byte	0x04, 0x37
        /*0002*/ 	.short	(.L_7 - .L_6)
.L_6:
        /*0004*/ 	.word	0x00000082


	//----- nvinfo : EIATTR_KPARAM_INFO
	.align		4
.L_7:
        /*0008*/ 	.byte	0x04, 0x17
        /*000a*/ 	.short	(.L_9 - .L_8)
.L_8:
        /*000c*/ 	.word	0x00000000
        /*0010*/ 	.short	0x0001
        /*0012*/ 	.short	0x0008
        /*0014*/ 	.byte	0x00, 0xf0, 0x11, 0x00


	//----- nvinfo : EIATTR_KPARAM_INFO
	.align		4
.L_9:
        /*0018*/ 	.byte	0x04, 0x17
        /*001a*/ 	.short	(.L_11 - .L_10)
.L_10:
        /*001c*/ 	.word	0x00000000
        /*0020*/ 	.short	0x0000
        /*0022*/ 	.short	0x0000
        /*0024*/ 	.byte	0x00, 0xf5, 0x21, 0x00


	//----- nvinfo : EIATTR_SPARSE_MMA_MASK
	.align		4
.L_11:
        /*0028*/ 	.byte	0x03, 0x50
        /*002a*/ 	.short	0x0000


	//----- nvinfo : EIATTR_MAXREG_COUNT
	.align		4
        /*002c*/ 	.byte	0x03, 0x1b
        /*002e*/ 	.short	0x00ff


	//----- nvinfo : EIATTR_MERCURY_ISA_VERSION
	.align		4
        /*0030*/ 	.byte	0x03, 0x5f
        /*0032*/ 	.short	0x0101


	//----- nvinfo : EIATTR_VRC_CTA_INIT_COUNT
	.align		4
        /*0034*/ 	.byte	0x02, 0x4a
	.zero		1
	.zero		1


	//----- nvinfo : EIATTR_EXIT_INSTR_OFFSETS
	.align		4
        /*0038*/ 	.byte	0x04, 0x1c
        /*003a*/ 	.short	(.L_13 - .L_12)


	//   ....[0]....
.L_12:
        /*003c*/ 	.word	0x00000060


	//   ....[1]....
        /*0040*/ 	.word	0x000000d0


	//----- nvinfo : EIATTR_CBANK_PARAM_SIZE
	.align		4
.L_13:
        /*0044*/ 	.byte	0x03, 0x19
        /*0046*/ 	.short	0x000c


	//----- nvinfo : EIATTR_PARAM_CBANK
	.align		4
        /*0048*/ 	.byte	0x04, 0x0a
        /*004a*/ 	.short	(.L_15 - .L_14)
	.align		4
.L_14:
        /*004c*/ 	.word	index@(.nv.constant0._Z7computePii)
        /*0050*/ 	.short	0x0380
        /*0052*/ 	.short	0x000c


	//----- nvinfo : EIATTR_SW_WAR
	.align		4
.L_15:
        /*0054*/ 	.byte	0x04, 0x36
        /*0056*/ 	.short	(.L_17 - .L_16)
.L_16:
        /*0058*/ 	.word	0x00000008
.L_17:


//--------------------- .nv.callgraph             --------------------------
	.section	.nv.callgraph,"",@"SHT_CUDA_CALLGRAPH"
	.align	4
	.sectionentsize	8
	.align		4
        /*0000*/ 	.word	0x00000000
	.align		4
        /*0004*/ 	.word	0xffffffff
	.align		4
        /*0008*/ 	.word	0x00000000
	.align		4
        /*000c*/ 	.word	0xfffffffe
	.align		4
        /*0010*/ 	.word	0x00000000
	.align		4
        /*0014*/ 	.word	0xfffffffd
	.align		4
        /*0018*/ 	.word	0x00000000
	.align		4
        /*001c*/ 	.word	0xfffffffc


//--------------------- .text._Z7computePii       --------------------------
	.section	.text._Z7computePii,"ax",@progbits
	.align	128
        .global         _Z7computePii
        .type           _Z7computePii,@function
        .size           _Z7computePii,(.L_x_1 - _Z7computePii)
        .other          _Z7computePii,@"STO_CUDA_ENTRY STV_DEFAULT"
_Z7computePii:
.text._Z7computePii:
[----:B------:R-:W-:Y:S01]  /*0000*/  LDC R1, c[0x0][0x37c] ;  /* 0x0000df00ff017b82 */ /* 0x000fe20000000800 */
[----:B------:R-:W0:Y:S07]  /*0010*/  S2R R7, SR_TID.X ;  /* 0x0000000000077919 */ /* 0x000e2e0000002100 */
[----:B------:R-:W0:Y:S08]  /*0020*/  S2UR UR6, SR_CTAID.X ;  /* 0x00000000000679c3 */ /* 0x000e300000002500 */
[----:B------:R-:W0:Y:S02]  /*0030*/  LDC R0, c[0x0][0x360] ;  /* 0x0000d800ff007b82 */ /* 0x000e240000000800 */
[----:B0-----:R-:W-:-:S05]  /*0040*/  IMAD R5, R0, UR6, R7 ;  /* 0x0000000600057c24 */ /* 0x001fca000f8e0207 */
[----:B------:R-:W-:-:S13]  /*0050*/  ISETP.GT.AND P0, PT, R5, 0xf, PT ;  /* 0x0000000f0500780c */ /* 0x000fda0003f04270 */
[----:B------:R-:W-:Y:S05]  /*0060*/  @P0 EXIT ;  /* 0x000000000000094d */ /* 0x000fea0003800000 */
[----:B------:R-:W0:Y:S01]  /*0070*/  LDC R0, c[0x0][0x388] ;  /* 0x0000e200ff007b82 */ /* 0x000e220000000800 */
[----:B------:R-:W1:Y:S07]  /*0080*/  LDCU.64 UR4, c[0x0][0x358] ;  /* 0x00006b00ff0477ac */ /* 0x000e6e0008000a00 */
[----:B------:R-:W2:Y:S01]  /*0090*/  LDC.64 R2, c[0x0][0x380] ;  /* 0x0000e000ff027b82 */ /* 0x000ea20000000a00 */
[----:B0-----:R-:W-:Y:S02]  /*00a0*/  IMAD R7, R7, R0, UR6 ;  /* 0x0000000607077e24 */ /* 0x001fe4000f8e0200 */
[----:B--2---:R-:W-:-:S05]  /*00b0*/  IMAD.WIDE R2, R5, 0x4, R2 ;  /* 0x0000000405027825 */ /* 0x004fca00078e0202 */
[----:B-1----:R-:W-:Y:S01]  /*00c0*/  STG.E desc[UR4][R2.64], R7 ;  /* 0x0000000702007986 */ /* 0x002fe2000c101904 */
[----:B------:R-:W-:Y:S05]  /*00d0*/  EXIT ;  /* 0x000000000000794d */ /* 0x000fea0003800000 */
.L_x_0:
[----:B------:R-:W-:-:S00]  /*00e0*/  BRA `(.L_x_0) ;  /* 0xfffffffc00fc7947 */ /* 0x000fc0000383ffff */
[----:B------:R-:W-:-:S00]  /*00f0*/  NOP ;  /* 0x0000000000007918 */ /* 0x000fc00000000000 */
        /* <DEDUP_REMOVED lines=8> */
.L_x_1:


//--------------------- .nv.shared.reserved.0     --------------------------
	.section	.nv.shared.reserved.0,"aw",@nobits
	.weak		__nv_reservedSMEM_offset_0_alias
	.size		__nv_reservedSMEM_offset_0_alias, 0, 64
	.other		__nv_reservedSMEM_offset_0_alias,@"STO_CUDA_RESERVED_SHARED STV_DEFAULT"
__nv_reservedSMEM_offset_0_alias:
	.zero		0
	.zero		64


//--------------------- .nv.constant0._Z7computePii --------------------------
	.section	.nv.constant0._Z7computePii,"a",@progbits
	.sectionflags	@""
	.align	4
.nv.constant0._Z7computePii:
	.zero		908


//--------------------- SYMBOLS --------------------------

	.type		.nv.reservedSmem.offset0,@object
	.size		.nv.reservedSmem.offset0,0x4
